//
// Generated by NVIDIA NVVM Compiler
//
// Compiler Build ID: CL-36424714
// Cuda compilation tools, release 13.0, V13.0.88
// Based on NVVM 20.0.0
//

.version 9.0
.target sm_100
.address_size 64

	// .globl	_Z14ComputeGPUAux1PdS_iidi

.visible .entry _Z14ComputeGPUAux1PdS_iidi(
	.param .u64 .ptr .align 1 _Z14ComputeGPUAux1PdS_iidi_param_0,
	.param .u64 .ptr .align 1 _Z14ComputeGPUAux1PdS_iidi_param_1,
	.param .u32 _Z14ComputeGPUAux1PdS_iidi_param_2,
	.param .u32 _Z14ComputeGPUAux1PdS_iidi_param_3,
	.param .f64 _Z14ComputeGPUAux1PdS_iidi_param_4,
	.param .u32 _Z14ComputeGPUAux1PdS_iidi_param_5
)
{
	.reg .pred 	%p<18>;
	.reg .b32 	%r<50>;
	.reg .b64 	%rd<41>;
	.reg .b64 	%fd<69>;

	ld.param.u64 	%rd6, [_Z14ComputeGPUAux1PdS_iidi_param_0];
	ld.param.u64 	%rd7, [_Z14ComputeGPUAux1PdS_iidi_param_1];
	ld.param.u32 	%r19, [_Z14ComputeGPUAux1PdS_iidi_param_2];
	ld.param.u32 	%r20, [_Z14ComputeGPUAux1PdS_iidi_param_3];
	ld.param.f64 	%fd26, [_Z14ComputeGPUAux1PdS_iidi_param_4];
	ld.param.u32 	%r21, [_Z14ComputeGPUAux1PdS_iidi_param_5];
	cvta.to.global.u64 	%rd1, %rd7;
	cvta.to.global.u64 	%rd2, %rd6;
	mov.u32 	%r22, %ctaid.x;
	mov.u32 	%r23, %ntid.x;
	mov.u32 	%r24, %tid.x;
	mad.lo.s32 	%r25, %r22, %r23, %r24;
	mul.lo.s32 	%r49, %r21, %r25;
	add.s32 	%r26, %r49, %r21;
	mul.lo.s32 	%r27, %r20, %r19;
	min.s32 	%r2, %r26, %r27;
	setp.le.s32 	%p1, %r2, %r49;
	@%p1 bra 	$L__BB0_29;
	add.s32 	%r3, %r19, -1;
	add.s32 	%r4, %r20, -1;
	fma.rn.f64 	%fd1, %fd26, 0dC010000000000000, 0d3FF0000000000000;
	sub.s32 	%r28, %r2, %r49;
	add.s32 	%r5, %r49, 1;
	and.b32  	%r29, %r28, 1;
	setp.eq.b32 	%p2, %r29, 1;
	not.pred 	%p3, %p2;
	@%p3 bra 	$L__BB0_11;
	div.s32 	%r6, %r49, %r20;
	mul.lo.s32 	%r30, %r6, %r20;
	sub.s32 	%r7, %r49, %r30;
	setp.ge.s32 	%p4, %r6, %r3;
	mov.f64 	%fd57, 0d0000000000000000;
	@%p4 bra 	$L__BB0_4;
	mad.lo.s32 	%r31, %r20, %r6, %r20;
	add.s32 	%r32, %r31, %r7;
	mul.wide.s32 	%rd8, %r32, 8;
	add.s64 	%rd9, %rd2, %rd8;
	ld.global.f64 	%fd57, [%rd9];
$L__BB0_4:
	setp.lt.s32 	%p5, %r6, 1;
	mov.f64 	%fd58, 0d0000000000000000;
	@%p5 bra 	$L__BB0_6;
	add.s32 	%r33, %r6, -1;
	mad.lo.s32 	%r34, %r33, %r20, %r7;
	mul.wide.s32 	%rd10, %r34, 8;
	add.s64 	%rd11, %rd2, %rd10;
	ld.global.f64 	%fd58, [%rd11];
$L__BB0_6:
	setp.ge.s32 	%p6, %r7, %r4;
	cvt.s64.s32 	%rd12, %r30;
	cvt.s64.s32 	%rd13, %r7;
	add.s64 	%rd14, %rd13, %rd12;
	shl.b64 	%rd15, %rd14, 3;
	add.s64 	%rd3, %rd2, %rd15;
	mov.f64 	%fd59, 0d0000000000000000;
	@%p6 bra 	$L__BB0_8;
	ld.global.f64 	%fd59, [%rd3+8];
$L__BB0_8:
	setp.lt.s32 	%p7, %r7, 1;
	mov.f64 	%fd60, 0d0000000000000000;
	@%p7 bra 	$L__BB0_10;
	ld.global.f64 	%fd60, [%rd3+-8];
$L__BB0_10:
	add.s32 	%r35, %r30, %r7;
	mul.wide.s32 	%rd16, %r35, 8;
	add.s64 	%rd17, %rd2, %rd16;
	ld.global.f64 	%fd31, [%rd17];
	add.f64 	%fd32, %fd57, %fd58;
	add.f64 	%fd33, %fd32, %fd59;
	add.f64 	%fd34, %fd33, %fd60;
	mul.f64 	%fd35, %fd26, %fd34;
	fma.rn.f64 	%fd36, %fd1, %fd31, %fd35;
	add.s64 	%rd18, %rd1, %rd16;
	st.global.f64 	[%rd18], %fd36;
	mov.u32 	%r49, %r5;
$L__BB0_11:
	setp.eq.s32 	%p8, %r2, %r5;
	@%p8 bra 	$L__BB0_29;
$L__BB0_12:
	div.s32 	%r11, %r49, %r20;
	mul.lo.s32 	%r36, %r11, %r20;
	sub.s32 	%r12, %r49, %r36;
	setp.ge.s32 	%p9, %r11, %r3;
	mov.f64 	%fd61, 0d0000000000000000;
	@%p9 bra 	$L__BB0_14;
	mad.lo.s32 	%r37, %r20, %r11, %r20;
	add.s32 	%r38, %r37, %r12;
	mul.wide.s32 	%rd19, %r38, 8;
	add.s64 	%rd20, %rd2, %rd19;
	ld.global.f64 	%fd61, [%rd20];
$L__BB0_14:
	setp.lt.s32 	%p10, %r11, 1;
	mov.f64 	%fd62, 0d0000000000000000;
	@%p10 bra 	$L__BB0_16;
	add.s32 	%r39, %r11, -1;
	mad.lo.s32 	%r40, %r39, %r20, %r12;
	mul.wide.s32 	%rd21, %r40, 8;
	add.s64 	%rd22, %rd2, %rd21;
	ld.global.f64 	%fd62, [%rd22];
$L__BB0_16:
	setp.ge.s32 	%p11, %r12, %r4;
	cvt.s64.s32 	%rd23, %r36;
	cvt.s64.s32 	%rd24, %r12;
	add.s64 	%rd25, %rd24, %rd23;
	shl.b64 	%rd26, %rd25, 3;
	add.s64 	%rd4, %rd2, %rd26;
	mov.f64 	%fd63, 0d0000000000000000;
	@%p11 bra 	$L__BB0_18;
	ld.global.f64 	%fd63, [%rd4+8];
$L__BB0_18:
	setp.lt.s32 	%p12, %r12, 1;
	mov.f64 	%fd64, 0d0000000000000000;
	@%p12 bra 	$L__BB0_20;
	ld.global.f64 	%fd64, [%rd4+-8];
$L__BB0_20:
	add.s32 	%r41, %r36, %r12;
	mul.wide.s32 	%rd27, %r41, 8;
	add.s64 	%rd28, %rd2, %rd27;
	ld.global.f64 	%fd42, [%rd28];
	add.f64 	%fd43, %fd61, %fd62;
	add.f64 	%fd44, %fd43, %fd63;
	add.f64 	%fd45, %fd44, %fd64;
	mul.f64 	%fd46, %fd26, %fd45;
	fma.rn.f64 	%fd47, %fd1, %fd42, %fd46;
	add.s64 	%rd29, %rd1, %rd27;
	st.global.f64 	[%rd29], %fd47;
	add.s32 	%r14, %r49, 1;
	div.s32 	%r15, %r14, %r20;
	mul.lo.s32 	%r42, %r15, %r20;
	sub.s32 	%r16, %r14, %r42;
	setp.ge.s32 	%p13, %r15, %r3;
	mov.f64 	%fd65, 0d0000000000000000;
	@%p13 bra 	$L__BB0_22;
	mad.lo.s32 	%r43, %r20, %r15, %r20;
	add.s32 	%r44, %r43, %r16;
	mul.wide.s32 	%rd30, %r44, 8;
	add.s64 	%rd31, %rd2, %rd30;
	ld.global.f64 	%fd65, [%rd31];
$L__BB0_22:
	setp.lt.s32 	%p14, %r15, 1;
	mov.f64 	%fd66, 0d0000000000000000;
	@%p14 bra 	$L__BB0_24;
	add.s32 	%r45, %r15, -1;
	mad.lo.s32 	%r46, %r45, %r20, %r16;
	mul.wide.s32 	%rd32, %r46, 8;
	add.s64 	%rd33, %rd2, %rd32;
	ld.global.f64 	%fd66, [%rd33];
$L__BB0_24:
	setp.ge.s32 	%p15, %r16, %r4;
	cvt.s64.s32 	%rd34, %r42;
	cvt.s64.s32 	%rd35, %r16;
	add.s64 	%rd36, %rd35, %rd34;
	shl.b64 	%rd37, %rd36, 3;
	add.s64 	%rd5, %rd2, %rd37;
	mov.f64 	%fd67, 0d0000000000000000;
	@%p15 bra 	$L__BB0_26;
	ld.global.f64 	%fd67, [%rd5+8];
$L__BB0_26:
	setp.lt.s32 	%p16, %r16, 1;
	mov.f64 	%fd68, 0d0000000000000000;
	@%p16 bra 	$L__BB0_28;
	ld.global.f64 	%fd68, [%rd5+-8];
$L__BB0_28:
	add.s32 	%r47, %r42, %r16;
	mul.wide.s32 	%rd38, %r47, 8;
	add.s64 	%rd39, %rd2, %rd38;
	ld.global.f64 	%fd51, [%rd39];
	add.f64 	%fd52, %fd65, %fd66;
	add.f64 	%fd53, %fd52, %fd67;
	add.f64 	%fd54, %fd53, %fd68;
	mul.f64 	%fd55, %fd26, %fd54;
	fma.rn.f64 	%fd56, %fd1, %fd51, %fd55;
	add.s64 	%rd40, %rd1, %rd38;
	st.global.f64 	[%rd40], %fd56;
	add.s32 	%r49, %r14, 1;
	setp.ne.s32 	%p17, %r49, %r2;
	@%p17 bra 	$L__BB0_12;
$L__BB0_29:
	ret;

}


// ===== COMPILED SASS (sm_100) =====

	.target	sm_100

	.elftype	@"ET_EXEC"


//--------------------- .note.nv.tkinfo           --------------------------
	.section	.note.nv.tkinfo,"",@"SHT_NOTE"
	.sectionflags	@"SHF_NOTE_NV_TKINFO"
	.tkinfo
        /*0018*/ 	.word	0x00000002
        /*0030*/ 	.string	""
        /*0030*/ 	.string	"ptxas"
        /*0030*/ 	.string	"Cuda compilation tools, release 13.0, V13.0.88"
        /*0030*/ 	.string	"Build cuda_13.0.r13.0/compiler.36424714_0"
        /*0030*/ 	.string	"-arch sm_100 -m 64 "



//--------------------- .note.nv.cuinfo           --------------------------
	.section	.note.nv.cuinfo,"",@"SHT_NOTE"
	.sectionflags	@"SHF_NOTE_NV_CUINFO"
        /*0018*/ 	.short	0x0002
        /*001a*/ 	.short	0x0064
        /*001c*/ 	.short	0x0082
	.zero		2


//--------------------- .nv.info                  --------------------------
	.section	.nv.info,"",@"SHT_CUDA_INFO"
	.align	4


	//----- nvinfo : EIATTR_REGCOUNT
	.align		4
        /*0000*/ 	.byte	0x04, 0x2f
        /*0002*/ 	.short	(.L_1 - .L_0)
	.align		4
.L_0:
        /*0004*/ 	.word	index@(_Z14ComputeGPUAux1PdS_iidi)
        /*0008*/ 	.word	0x00000020


	//----- nvinfo : EIATTR_FRAME_SIZE
	.align		4
.L_1:
        /*000c*/ 	.byte	0x04, 0x11
        /*000e*/ 	.short	(.L_3 - .L_2)
	.align		4
.L_2:
        /*0010*/ 	.word	index@(_Z14ComputeGPUAux1PdS_iidi)
        /*0014*/ 	.word	0x00000000


	//----- nvinfo : EIATTR_MIN_STACK_SIZE
	.align		4
.L_3:
        /*0018*/ 	.byte	0x04, 0x12
        /*001a*/ 	.short	(.L_5 - .L_4)
	.align		4
.L_4:
        /*001c*/ 	.word	index@(_Z14ComputeGPUAux1PdS_iidi)
        /*0020*/ 	.word	0x00000000
.L_5:


//--------------------- .nv.compat                --------------------------
	.section	.nv.compat,"",@"SHT_CUDA_COMPAT_INFO"
	.align	4
        /*0000*/ 	.byte	0x02, 0x09, 0x00, 0x00, 0x02, 0x02, 0x01, 0x00, 0x02, 0x05, 0x05, 0x00, 0x03, 0x07, 0x01, 0x01
        /*0010*/ 	.byte	0x02, 0x03, 0x00, 0x00, 0x02, 0x06, 0x01, 0x00, 0x04, 0x0b, 0x08, 0x00, 0x01, 0x00, 0x00, 0x00
        /*0020*/ 	.byte	0x00, 0x00, 0x00, 0x00


//--------------------- .nv.info._Z14ComputeGPUAux1PdS_iidi --------------------------
	.section	.nv.info._Z14ComputeGPUAux1PdS_iidi,"",@"SHT_CUDA_INFO"
	.sectionflags	@""
	.align	4


	//----- nvinfo : EIATTR_CUDA_API_VERSION
	.align		4
        /*0000*/ 	.byte	0x04, 0x37
        /*0002*/ 	.short	(.L_7 - .L_6)
.L_6:
        /*0004*/ 	.word	0x00000082


	//----- nvinfo : EIATTR_KPARAM_INFO
	.align		4
.L_7:
        /*0008*/ 	.byte	0x04, 0x17
        /*000a*/ 	.short	(.L_9 - .L_8)
.L_8:
        /*000c*/ 	.word	0x00000000
        /*0010*/ 	.short	0x0005
        /*0012*/ 	.short	0x0020
        /*0014*/ 	.byte	0x00, 0xf0, 0x11, 0x00


	//----- nvinfo : EIATTR_KPARAM_INFO
	.align		4
.L_9:
        /*0018*/ 	.byte	0x04, 0x17
        /*001a*/ 	.short	(.L_11 - .L_10)
.L_10:
        /*001c*/ 	.word	0x00000000
        /*0020*/ 	.short	0x0004
        /*0022*/ 	.short	0x0018
        /*0024*/ 	.byte	0x00, 0xf0, 0x21, 0x00


	//----- nvinfo : EIATTR_KPARAM_INFO
	.align		4
.L_11:
        /*0028*/ 	.byte	0x04, 0x17
        /*002a*/ 	.short	(.L_13 - .L_12)
.L_12:
        /*002c*/ 	.word	0x00000000
        /*0030*/ 	.short	0x0003
        /*0032*/ 	.short	0x0014
        /*0034*/ 	.byte	0x00, 0xf0, 0x11, 0x00


	//----- nvinfo : EIATTR_KPARAM_INFO
	.align		4
.L_13:
        /*0038*/ 	.byte	0x04, 0x17
        /*003a*/ 	.short	(.L_15 - .L_14)
.L_14:
        /*003c*/ 	.word	0x00000000
        /*0040*/ 	.short	0x0002
        /*0042*/ 	.short	0x0010
        /*0044*/ 	.byte	0x00, 0xf0, 0x11, 0x00


	//----- nvinfo : EIATTR_KPARAM_INFO
	.align		4
.L_15:
        /*0048*/ 	.byte	0x04, 0x17
        /*004a*/ 	.short	(.L_17 - .L_16)
.L_16:
        /*004c*/ 	.word	0x00000000
        /*0050*/ 	.short	0x0001
        /*0052*/ 	.short	0x0008
        /*0054*/ 	.byte	0x00, 0xf5, 0x21, 0x00


	//----- nvinfo : EIATTR_KPARAM_INFO
	.align		4
.L_17:
        /*0058*/ 	.byte	0x04, 0x17
        /*005a*/ 	.short	(.L_19 - .L_18)
.L_18:
        /*005c*/ 	.word	0x00000000
        /*0060*/ 	.short	0x0000
        /*0062*/ 	.short	0x0000
        /*0064*/ 	.byte	0x00, 0xf5, 0x21, 0x00


	//----- nvinfo : EIATTR_SPARSE_MMA_MASK
	.align		4
.L_19:
        /*0068*/ 	.byte	0x03, 0x50
        /*006a*/ 	.short	0x0000


	//----- nvinfo : EIATTR_MAXREG_COUNT
	.align		4
        /*006c*/ 	.byte	0x03, 0x1b
        /*006e*/ 	.short	0x00ff


	//----- nvinfo : EIATTR_MERCURY_ISA_VERSION
	.align		4
        /*0070*/ 	.byte	0x03, 0x5f
        /*0072*/ 	.short	0x0101


	//----- nvinfo : EIATTR_VRC_CTA_INIT_COUNT
	.align		4
        /*0074*/ 	.byte	0x02, 0x4a
	.zero		1
	.zero		1


	//----- nvinfo : EIATTR_EXIT_INSTR_OFFSETS
	.align		4
        /*0078*/ 	.byte	0x04, 0x1c
        /*007a*/ 	.short	(.L_21 - .L_20)


	//   ....[0]....
.L_20:
        /*007c*/ 	.word	0x000000b0


	//   ....[1]....
        /*0080*/ 	.word	0x000005c0


	//   ....[2]....
        /*0084*/ 	.word	0x00000db0


	//----- nvinfo : EIATTR_CRS_STACK_SIZE
	.align		4
.L_21:
        /*0088*/ 	.byte	0x04, 0x1e
        /*008a*/ 	.short	(.L_23 - .L_22)
.L_22:
        /*008c*/ 	.word	0x00000000


	//----- nvinfo : EIATTR_CBANK_PARAM_SIZE
	.align		4
.L_23:
        /*0090*/ 	.byte	0x03, 0x19
        /*0092*/ 	.short	0x0024


	//----- nvinfo : EIATTR_PARAM_CBANK
	.align		4
        /*0094*/ 	.byte	0x04, 0x0a
        /*0096*/ 	.short	(.L_25 - .L_24)
	.align		4
.L_24:
        /*0098*/ 	.word	index@(.nv.constant0._Z14ComputeGPUAux1PdS_iidi)
        /*009c*/ 	.short	0x0380
        /*009e*/ 	.short	0x0024


	//----- nvinfo : EIATTR_SW_WAR
	.align		4
.L_25:
        /*00a0*/ 	.byte	0x04, 0x36
        /*00a2*/ 	.short	(.L_27 - .L_26)
.L_26:
        /*00a4*/ 	.word	0x00000008
.L_27:


//--------------------- .nv.callgraph             --------------------------
	.section	.nv.callgraph,"",@"SHT_CUDA_CALLGRAPH"
	.align	4
	.sectionentsize	8
	.align		4
        /*0000*/ 	.word	0x00000000
	.align		4
        /*0004*/ 	.word	0xffffffff
	.align		4
        /*0008*/ 	.word	0x00000000
	.align		4
        /*000c*/ 	.word	0xfffffffe
	.align		4
        /*0010*/ 	.word	0x00000000
	.align		4
        /*0014*/ 	.word	0xfffffffd
	.align		4
        /*0018*/ 	.word	0x00000000
	.align		4
        /*001c*/ 	.word	0xfffffffc


//--------------------- .text._Z14ComputeGPUAux1PdS_iidi --------------------------
	.section	.text._Z14ComputeGPUAux1PdS_iidi,"ax",@progbits
	.align	128
        .global         _Z14ComputeGPUAux1PdS_iidi
        .type           _Z14ComputeGPUAux1PdS_iidi,@function
        .size           _Z14ComputeGPUAux1PdS_iidi,(.L_x_4 - _Z14ComputeGPUAux1PdS_iidi)
        .other          _Z14ComputeGPUAux1PdS_iidi,@"STO_CUDA_ENTRY STV_DEFAULT"
_Z14ComputeGPUAux1PdS_iidi:
.text._Z14ComputeGPUAux1PdS_iidi:
[----:B------:R-:W-:Y:S01]  /*0000*/  LDC R1, c[0x0][0x37c] ;  /* 0x0000df00ff017b82 */ /* 0x000fe20000000800 */
[----:B------:R-:W0:Y:S07]  /*0010*/  S2R R3, SR_TID.X ;  /* 0x0000000000037919 */ /* 0x000e2e0000002100 */
[----:B------:R-:W0:Y:S01]  /*0020*/  S2UR UR4, SR_CTAID.X ;  /* 0x00000000000479c3 */ /* 0x000e220000002500 */
[----:B------:R-:W1:Y:S07]  /*0030*/  LDCU UR5, c[0x0][0x3a0] ;  /* 0x00007400ff0577ac */ /* 0x000e6e0008000800 */
[----:B------:R-:W0:Y:S08]  /*0040*/  LDC R0, c[0x0][0x360] ;  /* 0x0000d800ff007b82 */ /* 0x000e300000000800 */
[----:B------:R-:W2:Y:S01]  /*0050*/  LDC.64 R4, c[0x0][0x390] ;  /* 0x0000e400ff047b82 */ /* 0x000ea20000000a00 */
[----:B0-----:R-:W-:-:S04]  /*0060*/  IMAD R0, R0, UR4, R3 ;  /* 0x0000000400007c24 */ /* 0x001fc8000f8e0203 */
[----:B-1----:R-:W-:Y:S02]  /*0070*/  IMAD R7, R0, UR5, RZ ;  /* 0x0000000500077c24 */ /* 0x002fe4000f8e02ff */
[----:B--2---:R-:W-:-:S05]  /*0080*/  IMAD R2, R5, R4, RZ ;  /* 0x0000000405027224 */ /* 0x004fca00078e02ff */
[----:B------:R-:W-:-:S04]  /*0090*/  VIADDMNMX R0, R7, UR5, R2, PT ;  /* 0x0000000507007c46 */ /* 0x000fc8000b800102 */
[----:B------:R-:W-:-:S13]  /*00a0*/  ISETP.GT.AND P0, PT, R0, R7, PT ;  /* 0x000000070000720c */ /* 0x000fda0003f04270 */
[----:B------:R-:W-:Y:S05]  /*00b0*/  @!P0 EXIT ;  /* 0x000000000000894d */ /* 0x000fea0003800000 */
[----:B------:R-:W0:Y:S01]  /*00c0*/  LDC.64 R10, c[0x0][0x398] ;  /* 0x0000e600ff0a7b82 */ /* 0x000e220000000a00 */
[----:B------:R-:W-:Y:S01]  /*00d0*/  IMAD.IADD R2, R0, 0x1, -R7 ;  /* 0x0000000100027824 */ /* 0x000fe200078e0a07 */
[----:B------:R-:W1:Y:S01]  /*00e0*/  LDCU.64 UR4, c[0x0][0x358] ;  /* 0x00006b00ff0477ac */ /* 0x000e620008000a00 */
[----:B------:R-:W-:Y:S01]  /*00f0*/  IMAD.MOV.U32 R8, RZ, RZ, 0x0 ;  /* 0x00000000ff087424 */ /* 0x000fe200078e00ff */
[----:B------:R-:W-:Y:S01]  /*0100*/  BSSY.RECONVERGENT B0, `(.L_x_0) ;  /* 0x000004b000007945 */ /* 0x000fe20003800200 */
[----:B------:R-:W-:Y:S01]  /*0110*/  IMAD.MOV.U32 R9, RZ, RZ, 0x40100000 ;  /* 0x40100000ff097424 */ /* 0x000fe200078e00ff */
[----:B------:R-:W-:Y:S01]  /*0120*/  LOP3.LUT R2, R2, 0x1, RZ, 0xc0, !PT ;  /* 0x0000000102027812 */ /* 0x000fe200078ec0ff */
[----:B------:R-:W-:Y:S02]  /*0130*/  VIADD R23, R7, 0x1 ;  /* 0x0000000107177836 */ /* 0x000fe40000000000 */
[----:B------:R-:W-:Y:S01]  /*0140*/  VIADD R3, R4, 0xffffffff ;  /* 0xffffffff04037836 */ /* 0x000fe20000000000 */
[----:B------:R-:W-:Y:S01]  /*0150*/  ISETP.NE.U32.AND P1, PT, R2, 0x1, PT ;  /* 0x000000010200780c */ /* 0x000fe20003f25070 */
[----:B------:R-:W-:Y:S01]  /*0160*/  VIADD R4, R5, 0xffffffff ;  /* 0xffffffff05047836 */ /* 0x000fe20000000000 */
[----:B------:R-:W-:Y:S01]  /*0170*/  ISETP.NE.AND P0, PT, R0, R23, PT ;  /* 0x000000170000720c */ /* 0x000fe20003f05270 */
[----:B0-----:R-:W-:-:S10]  /*0180*/  DFMA R8, R10, -R8, 1 ;  /* 0x3ff000000a08742b */ /* 0x001fd40000000808 */
[----:B-1----:R-:W-:Y:S05]  /*0190*/  @P1 BRA `(.L_x_1) ;  /* 0x0000000400041947 */ /* 0x002fea0003800000 */
[----:B------:R-:W-:Y:S01]  /*01a0*/  IABS R15, R5 ;  /* 0x00000005000f7213 */ /* 0x000fe20000000000 */
[----:B------:R-:W0:Y:S01]  /*01b0*/  LDCU.64 UR6, c[0x0][0x380] ;  /* 0x00007000ff0677ac */ /* 0x000e220008000a00 */
[----:B------:R-:W1:Y:S02]  /*01c0*/  LDC.64 R18, c[0x0][0x380] ;  /* 0x0000e000ff127b82 */ /* 0x000e640000000a00 */
[----:B------:R-:W2:Y:S08]  /*01d0*/  I2F.RP R2, R15 ;  /* 0x0000000f00027306 */ /* 0x000eb00000209400 */
[----:B--2---:R-:W2:Y:S02]  /*01e0*/  MUFU.RCP R2, R2 ;  /* 0x0000000200027308 */ /* 0x004ea40000001000 */
[----:B--2---:R-:W-:-:S06]  /*01f0*/  IADD3 R12, PT, PT, R2, 0xffffffe, RZ ;  /* 0x0ffffffe020c7810 */ /* 0x004fcc0007ffe0ff */
[----:B------:R2:W3:Y:S02]  /*0200*/  F2I.FTZ.U32.TRUNC.NTZ R13, R12 ;  /* 0x0000000c000d7305 */ /* 0x0004e4000021f000 */
[----:B--2---:R-:W-:Y:S02]  /*0210*/  IMAD.MOV.U32 R12, RZ, RZ, RZ ;  /* 0x000000ffff0c7224 */ /* 0x004fe400078e00ff */
[----:B---3--:R-:W-:-:S04]  /*0220*/  IMAD.MOV R6, RZ, RZ, -R13 ;  /* 0x000000ffff067224 */ /* 0x008fc800078e0a0d */
[----:B------:R-:W-:Y:S01]  /*0230*/  IMAD R17, R6, R15, RZ ;  /* 0x0000000f06117224 */ /* 0x000fe200078e02ff */
[----:B------:R-:W-:-:S03]  /*0240*/  IABS R6, R7 ;  /* 0x0000000700067213 */ /* 0x000fc60000000000 */
[----:B------:R-:W-:-:S06]  /*0250*/  IMAD.HI.U32 R13, R13, R17, R12 ;  /* 0x000000110d0d7227 */ /* 0x000fcc00078e000c */
[----:B------:R-:W-:-:S04]  /*0260*/  IMAD.HI.U32 R13, R13, R6, RZ ;  /* 0x000000060d0d7227 */ /* 0x000fc800078e00ff */
[----:B------:R-:W-:-:S04]  /*0270*/  IMAD.MOV R2, RZ, RZ, -R13 ;  /* 0x000000ffff027224 */ /* 0x000fc800078e0a0d */
[----:B------:R-:W-:-:S05]  /*0280*/  IMAD R2, R15, R2, R6 ;  /* 0x000000020f027224 */ /* 0x000fca00078e0206 */
[----:B------:R-:W-:-:S13]  /*0290*/  ISETP.GT.U32.AND P2, PT, R15, R2, PT ;  /* 0x000000020f00720c */ /* 0x000fda0003f44070 */
[----:B------:R-:W-:Y:S02]  /*02a0*/  @!P2 IMAD.IADD R2, R2, 0x1, -R15 ;  /* 0x000000010202a824 */ /* 0x000fe400078e0a0f */
[----:B------:R-:W-:Y:S01]  /*02b0*/  @!P2 VIADD R13, R13, 0x1 ;  /* 0x000000010d0da836 */ /* 0x000fe20000000000 */
[----:B------:R-:W-:Y:S02]  /*02c0*/  ISETP.NE.AND P2, PT, R5, RZ, PT ;  /* 0x000000ff0500720c */ /* 0x000fe40003f45270 */
[----:B------:R-:W-:Y:S02]  /*02d0*/  ISETP.GE.U32.AND P1, PT, R2, R15, PT ;  /* 0x0000000f0200720c */ /* 0x000fe40003f26070 */
[----:B------:R-:W-:-:S04]  /*02e0*/  LOP3.LUT R2, R7, R5, RZ, 0x3c, !PT ;  /* 0x0000000507027212 */ /* 0x000fc800078e3cff */
[----:B------:R-:W-:-:S07]  /*02f0*/  ISETP.GE.AND P3, PT, R2, RZ, PT ;  /* 0x000000ff0200720c */ /* 0x000fce0003f66270 */
[----:B------:R-:W-:-:S05]  /*0300*/  @P1 IADD3 R13, PT, PT, R13, 0x1, RZ ;  /* 0x000000010d0d1810 */ /* 0x000fca0007ffe0ff */
[----:B------:R-:W-:-:S04]  /*0310*/  IMAD.MOV.U32 R14, RZ, RZ, R13 ;  /* 0x000000ffff0e7224 */ /* 0x000fc800078e000d */
[----:B------:R-:W-:Y:S01]  /*0320*/  @!P3 IMAD.MOV R14, RZ, RZ, -R14 ;  /* 0x000000ffff0eb224 */ /* 0x000fe200078e0a0e */
[----:B------:R-:W-:-:S04]  /*0330*/  @!P2 LOP3.LUT R14, RZ, R5, RZ, 0x33, !PT ;  /* 0x00000005ff0ea212 */ /* 0x000fc800078e33ff */
[C---:B------:R-:W-:Y:S01]  /*0340*/  ISETP.GE.AND P2, PT, R14.reuse, R3, PT ;  /* 0x000000030e00720c */ /* 0x040fe20003f46270 */
[C---:B------:R-:W-:Y:S01]  /*0350*/  IMAD R2, R14.reuse, R5, RZ ;  /* 0x000000050e027224 */ /* 0x040fe200078e02ff */
[----:B------:R-:W-:-:S03]  /*0360*/  ISETP.GE.AND P1, PT, R14, 0x1, PT ;  /* 0x000000010e00780c */ /* 0x000fc60003f26270 */
[----:B------:R-:W-:-:S05]  /*0370*/  IMAD.IADD R25, R7, 0x1, -R2 ;  /* 0x0000000107197824 */ /* 0x000fca00078e0a02 */
[----:B------:R-:W-:Y:S02]  /*0380*/  SHF.R.S32.HI R15, RZ, 0x1f, R25 ;  /* 0x0000001fff0f7819 */ /* 0x000fe40000011419 */
[----:B------:R-:W-:Y:S01]  /*0390*/  IADD3 R16, P3, PT, R2, R25, RZ ;  /* 0x0000001902107210 */ /* 0x000fe20007f7e0ff */
[----:B------:R-:W2:Y:S01]  /*03a0*/  @!P2 LDC.64 R26, c[0x0][0x380] ;  /* 0x0000e000ff1aab82 */ /* 0x000ea20000000a00 */
[C---:B------:R-:W-:Y:S02]  /*03b0*/  @!P2 IMAD R6, R14.reuse, R5, R5 ;  /* 0x000000050e06a224 */ /* 0x040fe400078e0205 */
[----:B------:R-:W-:Y:S01]  /*03c0*/  @P1 VIADD R14, R14, 0xffffffff ;  /* 0xffffffff0e0e1836 */ /* 0x000fe20000000000 */
[----:B------:R-:W-:Y:S01]  /*03d0*/  LEA.HI.X.SX32 R15, R2, R15, 0x1, P3 ;  /* 0x0000000f020f7211 */ /* 0x000fe200018f0eff */
[C---:B------:R-:W-:Y:S01]  /*03e0*/  @!P2 IMAD.IADD R7, R25.reuse, 0x1, R6 ;  /* 0x000000011907a824 */ /* 0x040fe200078e0206 */
[----:B------:R-:W-:Y:S01]  /*03f0*/  ISETP.GE.AND P3, PT, R25, R4, PT ;  /* 0x000000041900720c */ /* 0x000fe20003f66270 */
[----:B------:R-:W-:Y:S01]  /*0400*/  @P1 IMAD R29, R14, R5, R25 ;  /* 0x000000050e1d1224 */ /* 0x000fe200078e0219 */
[----:B------:R-:W3:Y:S01]  /*0410*/  @P1 LDC.64 R12, c[0x0][0x380] ;  /* 0x0000e000ff0c1b82 */ /* 0x000ee20000000a00 */
[----:B0-----:R-:W-:-:S04]  /*0420*/  LEA R14, P4, R16, UR6, 0x3 ;  /* 0x00000006100e7c11 */ /* 0x001fc8000f8818ff */
[----:B------:R-:W-:Y:S02]  /*0430*/  LEA.HI.X R15, R16, UR7, R15, 0x3, P4 ;  /* 0x00000007100f7c11 */ /* 0x000fe4000a0f1c0f */
[----:B------:R-:W-:Y:S02]  /*0440*/  CS2R R16, SRZ ;  /* 0x0000000000107805 */ /* 0x000fe4000001ff00 */
[----:B------:R-:W-:-:S04]  /*0450*/  CS2R R20, SRZ ;  /* 0x0000000000147805 */ /* 0x000fc8000001ff00 */
[----:B------:R-:W4:Y:S01]  /*0460*/  @!P3 LDG.E.64 R16, desc[UR4][R14.64+0x8] ;  /* 0x000008040e10b981 */ /* 0x000f22000c1e1b00 */
[----:B--2---:R-:W-:Y:S01]  /*0470*/  @!P2 IMAD.WIDE R26, R7, 0x8, R26 ;  /* 0x00000008071aa825 */ /* 0x004fe200078e021a */
[----:B------:R-:W-:-:S06]  /*0480*/  CS2R R6, SRZ ;  /* 0x0000000000067805 */ /* 0x000fcc000001ff00 */
[----:B------:R-:W2:Y:S01]  /*0490*/  @!P2 LDG.E.64 R6, desc[UR4][R26.64] ;  /* 0x000000041a06a981 */ /* 0x000ea2000c1e1b00 */
[----:B---3--:R-:W-:Y:S01]  /*04a0*/  @P1 IMAD.WIDE R28, R29, 0x8, R12 ;  /* 0x000000081d1c1825 */ /* 0x008fe200078e020c */
[----:B------:R-:W-:-:S06]  /*04b0*/  CS2R R12, SRZ ;  /* 0x00000000000c7805 */ /* 0x000fcc000001ff00 */
[----:B------:R-:W2:Y:S01]  /*04c0*/  @P1 LDG.E.64 R12, desc[UR4][R28.64] ;  /* 0x000000041c0c1981 */ /* 0x000ea2000c1e1b00 */
[----:B------:R-:W-:Y:S02]  /*04d0*/  ISETP.GE.AND P1, PT, R25, 0x1, PT ;  /* 0x000000011900780c */ /* 0x000fe40003f26270 */
[----:B------:R-:W-:-:S11]  /*04e0*/  IADD3 R25, PT, PT, R2, R25, RZ ;  /* 0x0000001902197210 */ /* 0x000fd60007ffe0ff */
[----:B------:R-:W3:Y:S01]  /*04f0*/  @P1 LDG.E.64 R20, desc[UR4][R14.64+-0x8] ;  /* 0xfffff8040e141981 */ /* 0x000ee2000c1e1b00 */
[----:B-1----:R-:W-:-:S06]  /*0500*/  IMAD.WIDE R18, R25, 0x8, R18 ;  /* 0x0000000819127825 */ /* 0x002fcc00078e0212 */
[----:B------:R-:W5:Y:S01]  /*0510*/  LDG.E.64 R18, desc[UR4][R18.64] ;  /* 0x0000000412127981 */ /* 0x000f62000c1e1b00 */
[----:B--2---:R-:W-:-:S08]  /*0520*/  DADD R6, R12, R6 ;  /* 0x000000000c067229 */ /* 0x004fd00000000006 */
[----:B----4-:R-:W-:Y:S02]  /*0530*/  DADD R16, R6, R16 ;  /* 0x0000000006107229 */ /* 0x010fe40000000010 */
[----:B------:R-:W0:Y:S06]  /*0540*/  LDC.64 R6, c[0x0][0x388] ;  /* 0x0000e200ff067b82 */ /* 0x000e2c0000000a00 */
[----:B---3--:R-:W-:-:S08]  /*0550*/  DADD R16, R16, R20 ;  /* 0x0000000010107229 */ /* 0x008fd00000000014 */
[----:B------:R-:W-:-:S08]  /*0560*/  DMUL R16, R16, R10 ;  /* 0x0000000a10107228 */ /* 0x000fd00000000000 */
[----:B-----5:R-:W-:Y:S01]  /*0570*/  DFMA R16, R8, R18, R16 ;  /* 0x000000120810722b */ /* 0x020fe20000000010 */
[----:B0-----:R-:W-:-:S06]  /*0580*/  IMAD.WIDE R10, R25, 0x8, R6 ;  /* 0x00000008190a7825 */ /* 0x001fcc00078e0206 */
[----:B------:R0:W-:Y:S01]  /*0590*/  STG.E.64 desc[UR4][R10.64], R16 ;  /* 0x000000100a007986 */ /* 0x0001e2000c101b04 */
[----:B------:R-:W-:-:S07]  /*05a0*/  IMAD.MOV.U32 R7, RZ, RZ, R23 ;  /* 0x000000ffff077224 */ /* 0x000fce00078e0017 */
.L_x_1:
[----:B------:R-:W-:Y:S05]  /*05b0*/  BSYNC.RECONVERGENT B0 ;  /* 0x0000000000007941 */ /* 0x000fea0003800200 */
.L_x_0:
[----:B------:R-:W-:Y:S05]  /*05c0*/  @!P0 EXIT ;  /* 0x000000000000894d */ /* 0x000fea0003800000 */
[----:B------:R-:W-:Y:S01]  /*05d0*/  IABS R5, R5 ;  /* 0x0000000500057213 */ /* 0x000fe20000000000 */
[----:B------:R-:W1:Y:S01]  /*05e0*/  LDC R6, c[0x0][0x394] ;  /* 0x0000e500ff067b82 */ /* 0x000e620000000800 */
[----:B------:R-:W2:Y:S02]  /*05f0*/  LDCU.64 UR8, c[0x0][0x398] ;  /* 0x00007300ff0877ac */ /* 0x000ea40008000a00 */
[----:B------:R-:W3:Y:S01]  /*0600*/  I2F.RP R2, R5 ;  /* 0x0000000500027306 */ /* 0x000ee20000209400 */
[----:B------:R-:W4:Y:S04]  /*0610*/  LDCU.64 UR6, c[0x0][0x380] ;  /* 0x00007000ff0677ac */ /* 0x000f280008000a00 */
[----:B0-----:R-:W0:Y:S08]  /*0620*/  LDC.64 R10, c[0x0][0x380] ;  /* 0x0000e000ff0a7b82 */ /* 0x001e300000000a00 */
[----:B------:R-:W0:Y:S01]  /*0630*/  LDC.64 R12, c[0x0][0x388] ;  /* 0x0000e200ff0c7b82 */ /* 0x000e220000000a00 */
[----:B---3--:R-:W3:Y:S02]  /*0640*/  MUFU.RCP R2, R2 ;  /* 0x0000000200027308 */ /* 0x008ee40000001000 */
[----:B---3--:R-:W-:-:S06]  /*0650*/  VIADD R14, R2, 0xffffffe ;  /* 0x0ffffffe020e7836 */ /* 0x008fcc0000000000 */
[----:B------:R3:W5:Y:S02]  /*0660*/  F2I.FTZ.U32.TRUNC.NTZ R15, R14 ;  /* 0x0000000e000f7305 */ /* 0x000764000021f000 */
[----:B---3--:R-:W-:Y:S02]  /*0670*/  IMAD.MOV.U32 R14, RZ, RZ, RZ ;  /* 0x000000ffff0e7224 */ /* 0x008fe400078e00ff */
[----:B-----5:R-:W-:-:S04]  /*0680*/  IMAD.MOV R16, RZ, RZ, -R15 ;  /* 0x000000ffff107224 */ /* 0x020fc800078e0a0f */
[----:B------:R-:W-:-:S04]  /*0690*/  IMAD R17, R16, R5, RZ ;  /* 0x0000000510117224 */ /* 0x000fc800078e02ff */
[----:B012-4-:R-:W-:-:S07]  /*06a0*/  IMAD.HI.U32 R2, R15, R17, R14 ;  /* 0x000000110f027227 */ /* 0x017fce00078e000e */
.L_x_2:
[----:B0-----:R-:W-:Y:S02]  /*06b0*/  IABS R14, R7 ;  /* 0x00000007000e7213 */ /* 0x001fe40000000000 */
[----:B------:R-:W-:Y:S02]  /*06c0*/  CS2R R26, SRZ ;  /* 0x00000000001a7805 */ /* 0x000fe4000001ff00 */
[-C--:B------:R-:W-:Y:S02]  /*06d0*/  IABS R23, R6.reuse ;  /* 0x0000000600177213 */ /* 0x080fe40000000000 */
[----:B------:R-:W-:Y:S01]  /*06e0*/  LOP3.LUT R22, RZ, R6, RZ, 0x33, !PT ;  /* 0x00000006ff167212 */ /* 0x000fe200078e33ff */
[----:B------:R-:W-:-:S04]  /*06f0*/  IMAD.HI.U32 R2, R2, R14, RZ ;  /* 0x0000000e02027227 */ /* 0x000fc800078e00ff */
[----:B------:R-:W-:-:S04]  /*0700*/  IMAD.MOV R15, RZ, RZ, -R2 ;  /* 0x000000ffff0f7224 */ /* 0x000fc800078e0a02 */
[----:B------:R-:W-:-:S05]  /*0710*/  IMAD R14, R23, R15, R14 ;  /* 0x0000000f170e7224 */ /* 0x000fca00078e020e */
[----:B------:R-:W-:-:S13]  /*0720*/  ISETP.GT.U32.AND P1, PT, R5, R14, PT ;  /* 0x0000000e0500720c */ /* 0x000fda0003f24070 */
[----:B------:R-:W-:Y:S01]  /*0730*/  @!P1 IADD3 R14, PT, PT, R14, -R23, RZ ;  /* 0x800000170e0e9210 */ /* 0x000fe20007ffe0ff */
[----:B------:R-:W-:-:S03]  /*0740*/  @!P1 VIADD R2, R2, 0x1 ;  /* 0x0000000102029836 */ /* 0x000fc60000000000 */
[----:B------:R-:W-:Y:S02]  /*0750*/  ISETP.GE.U32.AND P0, PT, R14, R5, PT ;  /* 0x000000050e00720c */ /* 0x000fe40003f06070 */
[----:B------:R-:W-:-:S04]  /*0760*/  LOP3.LUT R5, R7, R6, RZ, 0x3c, !PT ;  /* 0x0000000607057212 */ /* 0x000fc800078e3cff */
[----:B------:R-:W-:-:S07]  /*0770*/  ISETP.GE.AND P2, PT, R5, RZ, PT ;  /* 0x000000ff0500720c */ /* 0x000fce0003f46270 */
[----:B------:R-:W-:Y:S01]  /*0780*/  @P0 VIADD R2, R2, 0x1 ;  /* 0x0000000102020836 */ /* 0x000fe20000000000 */
[----:B------:R-:W-:-:S05]  /*0790*/  ISETP.NE.AND P0, PT, R6, RZ, PT ;  /* 0x000000ff0600720c */ /* 0x000fca0003f05270 */
[----:B------:R-:W-:-:S05]  /*07a0*/  @!P2 IMAD.MOV R2, RZ, RZ, -R2 ;  /* 0x000000ffff02a224 */ /* 0x000fca00078e0a02 */
[----:B------:R-:W-:-:S04]  /*07b0*/  SEL R19, R22, R2, !P0 ;  /* 0x0000000216137207 */ /* 0x000fc80004000000 */
[C---:B------:R-:W-:Y:S01]  /*07c0*/  ISETP.GE.AND P1, PT, R19.reuse, R3, PT ;  /* 0x000000031300720c */ /* 0x040fe20003f26270 */
[C---:B------:R-:W-:Y:S01]  /*07d0*/  IMAD R2, R19.reuse, R6, RZ ;  /* 0x0000000613027224 */ /* 0x040fe200078e02ff */
[----:B------:R-:W-:-:S03]  /*07e0*/  ISETP.GE.AND P2, PT, R19, 0x1, PT ;  /* 0x000000011300780c */ /* 0x000fc60003f46270 */
[----:B------:R-:W-:-:S08]  /*07f0*/  IMAD.IADD R5, R7, 0x1, -R2 ;  /* 0x0000000107057824 */ /* 0x000fd000078e0a02 */
[----:B------:R-:W0:Y:S01]  /*0800*/  @!P1 LDC.64 R14, c[0x0][0x380] ;  /* 0x0000e000ff0e9b82 */ /* 0x000e220000000a00 */
[C---:B------:R-:W-:Y:S02]  /*0810*/  @!P1 IMAD R18, R19.reuse, R6, R6 ;  /* 0x0000000613129224 */ /* 0x040fe400078e0206 */
[----:B------:R-:W-:-:S03]  /*0820*/  @P2 VIADD R20, R19, 0xffffffff ;  /* 0xffffffff13142836 */ /* 0x000fc60000000000 */
[----:B------:R-:W-:Y:S01]  /*0830*/  @!P1 IADD3 R19, PT, PT, R5, R18, RZ ;  /* 0x0000001205139210 */ /* 0x000fe20007ffe0ff */
[----:B------:R-:W-:Y:S01]  /*0840*/  @P2 IMAD R25, R20, R6, R5 ;  /* 0x0000000614192224 */ /* 0x000fe200078e0205 */
[----:B------:R-:W1:Y:S03]  /*0850*/  @P2 LDC.64 R16, c[0x0][0x380] ;  /* 0x0000e000ff102b82 */ /* 0x000e660000000a00 */
[----:B0-----:R-:W-:Y:S01]  /*0860*/  @!P1 IMAD.WIDE R14, R19, 0x8, R14 ;  /* 0x00000008130e9825 */ /* 0x001fe200078e020e */
[----:B------:R-:W-:-:S04]  /*0870*/  CS2R R18, SRZ ;  /* 0x0000000000127805 */ /* 0x000fc8000001ff00 */
[----:B------:R0:W2:Y:S01]  /*0880*/  @!P1 LDG.E.64 R26, desc[UR4][R14.64] ;  /* 0x000000040e1a9981 */ /* 0x0000a2000c1e1b00 */
[----:B-1----:R-:W-:-:S05]  /*0890*/  @P2 IMAD.WIDE R24, R25, 0x8, R16 ;  /* 0x0000000819182825 */ /* 0x002fca00078e0210 */
[----:B------:R1:W2:Y:S01]  /*08a0*/  @P2 LDG.E.64 R18, desc[UR4][R24.64] ;  /* 0x0000000418122981 */ /* 0x0002a2000c1e1b00 */
[----:B------:R-:W-:Y:S02]  /*08b0*/  SHF.R.S32.HI R17, RZ, 0x1f, R5 ;  /* 0x0000001fff117819 */ /* 0x000fe40000011405 */
[C---:B------:R-:W-:Y:S02]  /*08c0*/  IADD3 R16, P2, PT, R2.reuse, R5, RZ ;  /* 0x0000000502107210 */ /* 0x040fe40007f5e0ff */
[C---:B------:R-:W-:Y:S02]  /*08d0*/  ISETP.GE.AND P1, PT, R5.reuse, R4, PT ;  /* 0x000000040500720c */ /* 0x040fe40003f26270 */
[----:B------:R-:W-:Y:S02]  /*08e0*/  LEA.HI.X.SX32 R17, R2, R17, 0x1, P2 ;  /* 0x0000001102117211 */ /* 0x000fe400010f0eff */
[----:B------:R-:W-:Y:S02]  /*08f0*/  LEA R28, P3, R16, UR6, 0x3 ;  /* 0x00000006101c7c11 */ /* 0x000fe4000f8618ff */
[----:B------:R-:W-:-:S02]  /*0900*/  ISETP.GE.AND P2, PT, R5, 0x1, PT ;  /* 0x000000010500780c */ /* 0x000fc40003f46270 */
[----:B------:R-:W-:Y:S02]  /*0910*/  LEA.HI.X R29, R16, UR7, R17, 0x3, P3 ;  /* 0x00000007101d7c11 */ /* 0x000fe400098f1c11 */
[----:B------:R-:W-:Y:S02]  /*0920*/  CS2R R16, SRZ ;  /* 0x0000000000107805 */ /* 0x000fe4000001ff00 */
[----:B------:R-:W-:-:S04]  /*0930*/  CS2R R20, SRZ ;  /* 0x0000000000147805 */ /* 0x000fc8000001ff00 */
[----:B------:R-:W3:Y:S04]  /*0940*/  @!P1 LDG.E.64 R16, desc[UR4][R28.64+0x8] ;  /* 0x000008041c109981 */ /* 0x000ee8000c1e1b00 */
[----:B------:R-:W4:Y:S01]  /*0950*/  @P2 LDG.E.64 R20, desc[UR4][R28.64+-0x8] ;  /* 0xfffff8041c142981 */ /* 0x000f22000c1e1b00 */
[----:B0-----:R-:W-:-:S06]  /*0960*/  IMAD.WIDE R14, R7, 0x8, R10 ;  /* 0x00000008070e7825 */ /* 0x001fcc00078e020a */
[----:B------:R-:W5:Y:S01]  /*0970*/  LDG.E.64 R14, desc[UR4][R14.64] ;  /* 0x000000040e0e7981 */ /* 0x000f62000c1e1b00 */
[----:B------:R-:W0:Y:S08]  /*0980*/  I2F.RP R5, R23 ;  /* 0x0000001700057306 */ /* 0x000e300000209400 */
[----:B0-----:R-:W1:Y:S02]  /*0990*/  MUFU.RCP R5, R5 ;  /* 0x0000000500057308 */ /* 0x001e640000001000 */
[----:B-1----:R-:W-:-:S06]  /*09a0*/  VIADD R25, R5, 0xffffffe ;  /* 0x0ffffffe05197836 */ /* 0x002fcc0000000000 */
[----:B------:R-:W0:Y:S01]  /*09b0*/  F2I.FTZ.U32.TRUNC.NTZ R25, R25 ;  /* 0x0000001900197305 */ /* 0x000e22000021f000 */
[----:B------:R-:W-:Y:S02]  /*09c0*/  IMAD.MOV.U32 R24, RZ, RZ, RZ ;  /* 0x000000ffff187224 */ /* 0x000fe400078e00ff */
[----:B0-----:R-:W-:-:S04]  /*09d0*/  IMAD.MOV R2, RZ, RZ, -R25 ;  /* 0x000000ffff027224 */ /* 0x001fc800078e0a19 */
[----:B------:R-:W-:-:S04]  /*09e0*/  IMAD R2, R2, R23, RZ ;  /* 0x0000001702027224 */ /* 0x000fc800078e02ff */
[----:B------:R-:W-:Y:S01]  /*09f0*/  IMAD.HI.U32 R2, R25, R2, R24 ;  /* 0x0000000219027227 */ /* 0x000fe200078e0018 */
[----:B--2---:R-:W-:-:S03]  /*0a00*/  DADD R18, R18, R26 ;  /* 0x0000000012127229 */ /* 0x004fc6000000001a */
[----:B------:R-:W-:-:S05]  /*0a10*/  VIADD R27, R7, 0x1 ;  /* 0x00000001071b7836 */ /* 0x000fca0000000000 */
[----:B------:R-:W-:-:S05]  /*0a20*/  IABS R26, R27 ;  /* 0x0000001b001a7213 */ /* 0x000fca0000000000 */
[----:B------:R-:W-:-:S04]  /*0a30*/  IMAD.HI.U32 R24, R2, R26, RZ ;  /* 0x0000001a02187227 */ /* 0x000fc800078e00ff */
[----:B------:R-:W-:-:S04]  /*0a40*/  IMAD.MOV R5, RZ, RZ, -R24 ;  /* 0x000000ffff057224 */ /* 0x000fc800078e0a18 */
[----:B------:R-:W-:Y:S01]  /*0a50*/  IMAD R26, R23, R5, R26 ;  /* 0x00000005171a7224 */ /* 0x000fe200078e021a */
[----:B------:R-:W-:-:S04]  /*0a60*/  MOV R5, R23 ;  /* 0x0000001700057202 */ /* 0x000fc80000000f00 */
[----:B------:R-:W-:-:S13]  /*0a70*/  ISETP.GT.U32.AND P2, PT, R5, R26, PT ;  /* 0x0000001a0500720c */ /* 0x000fda0003f44070 */
[----:B------:R-:W-:Y:S01]  /*0a80*/  @!P2 IMAD.IADD R26, R26, 0x1, -R23 ;  /* 0x000000011a1aa824 */ /* 0x000fe200078e0a17 */
[----:B------:R-:W-:-:S04]  /*0a90*/  LOP3.LUT R23, R27, R6, RZ, 0x3c, !PT ;  /* 0x000000061b177212 */ /* 0x000fc800078e3cff */
[----:B------:R-:W-:Y:S02]  /*0aa0*/  ISETP.GE.U32.AND P1, PT, R26, R5, PT ;  /* 0x000000051a00720c */ /* 0x000fe40003f26070 */
[----:B------:R-:W-:Y:S01]  /*0ab0*/  ISETP.GE.AND P3, PT, R23, RZ, PT ;  /* 0x000000ff1700720c */ /* 0x000fe20003f66270 */
[----:B------:R-:W-:Y:S01]  /*0ac0*/  @!P2 VIADD R24, R24, 0x1 ;  /* 0x000000011818a836 */ /* 0x000fe20000000000 */
[----:B---3--:R-:W-:-:S09]  /*0ad0*/  DADD R18, R18, R16 ;  /* 0x0000000012127229 */ /* 0x008fd20000000010 */
[----:B------:R-:W-:-:S04]  /*0ae0*/  @P1 VIADD R24, R24, 0x1 ;  /* 0x0000000118181836 */ /* 0x000fc80000000000 */
[----:B------:R-:W-:-:S05]  /*0af0*/  @!P3 IMAD.MOV R24, RZ, RZ, -R24 ;  /* 0x000000ffff18b224 */ /* 0x000fca00078e0a18 */
[----:B------:R-:W-:Y:S01]  /*0b00*/  SEL R17, R22, R24, !P0 ;  /* 0x0000001816117207 */ /* 0x000fe20004000000 */
[----:B----4-:R-:W-:-:S03]  /*0b10*/  DADD R18, R18, R20 ;  /* 0x0000000012127229 */ /* 0x010fc60000000014 */
[C---:B------:R-:W-:Y:S01]  /*0b20*/  ISETP.GE.AND P0, PT, R17.reuse, R3, PT ;  /* 0x000000031100720c */ /* 0x040fe20003f06270 */
[C---:B------:R-:W-:Y:S01]  /*0b30*/  IMAD R22, R17.reuse, R6, RZ ;  /* 0x0000000611167224 */ /* 0x040fe200078e02ff */
[----:B------:R-:W-:-:S03]  /*0b40*/  ISETP.GE.AND P1, PT, R17, 0x1, PT ;  /* 0x000000011100780c */ /* 0x000fc60003f26270 */
[----:B------:R-:W-:Y:S01]  /*0b50*/  DMUL R24, R18, UR8 ;  /* 0x0000000812187c28 */ /* 0x000fe20008000000 */
[----:B------:R-:W-:-:S07]  /*0b60*/  IADD3 R23, PT, PT, R27, -R22, RZ ;  /* 0x800000161b177210 */ /* 0x000fce0007ffe0ff */
[----:B------:R-:W-:Y:S01]  /*0b70*/  @!P0 IMAD R16, R17, R6, R6 ;  /* 0x0000000611108224 */ /* 0x000fe200078e0206 */
[----:B-----5:R-:W-:-:S03]  /*0b80*/  DFMA R24, R8, R14, R24 ;  /* 0x0000000e0818722b */ /* 0x020fc60000000018 */
[----:B------:R-:W-:Y:S01]  /*0b90*/  @!P0 IMAD.IADD R21, R23, 0x1, R16 ;  /* 0x0000000117158824 */ /* 0x000fe200078e0210 */
[----:B------:R-:W-:Y:S01]  /*0ba0*/  CS2R R14, SRZ ;  /* 0x00000000000e7805 */ /* 0x000fe2000001ff00 */
[----:B------:R-:W-:-:S04]  /*0bb0*/  IMAD.WIDE R18, R7, 0x8, R12 ;  /* 0x0000000807127825 */ /* 0x000fc800078e020c */
[----:B------:R-:W-:Y:S02]  /*0bc0*/  @P1 VIADD R26, R17, 0xffffffff ;  /* 0xffffffff111a1836 */ /* 0x000fe40000000000 */
[----:B------:R-:W-:Y:S01]  /*0bd0*/  @!P0 IMAD.WIDE R16, R21, 0x8, R10 ;  /* 0x0000000815108825 */ /* 0x000fe200078e020a */
[----:B------:R0:W-:Y:S03]  /*0be0*/  STG.E.64 desc[UR4][R18.64], R24 ;  /* 0x0000001812007986 */ /* 0x0001e6000c101b04 */
[--C-:B------:R-:W-:Y:S01]  /*0bf0*/  @P1 IMAD R29, R26, R6, R23.reuse ;  /* 0x000000061a1d1224 */ /* 0x100fe200078e0217 */
[----:B------:R1:W2:Y:S01]  /*0c00*/  @!P0 LDG.E.64 R14, desc[UR4][R16.64] ;  /* 0x00000004100e8981 */ /* 0x0002a2000c1e1b00 */
[----:B------:R-:W-:Y:S02]  /*0c10*/  CS2R R20, SRZ ;  /* 0x0000000000147805 */ /* 0x000fe4000001ff00 */
[----:B------:R-:W-:Y:S01]  /*0c20*/  SHF.R.S32.HI R26, RZ, 0x1f, R23 ;  /* 0x0000001fff1a7819 */ /* 0x000fe20000011417 */
[----:B------:R-:W-:Y:S01]  /*0c30*/  @P1 IMAD.WIDE R28, R29, 0x8, R10 ;  /* 0x000000081d1c1825 */ /* 0x000fe200078e020a */
[----:B------:R-:W-:-:S04]  /*0c40*/  ISETP.GE.AND P0, PT, R23, R4, PT ;  /* 0x000000041700720c */ /* 0x000fc80003f06270 */
[----:B------:R-:W2:Y:S01]  /*0c50*/  @P1 LDG.E.64 R20, desc[UR4][R28.64] ;  /* 0x000000041c141981 */ /* 0x000ea2000c1e1b00 */
[----:B-1----:R-:W-:-:S04]  /*0c60*/  IADD3 R16, P2, PT, R22, R23, RZ ;  /* 0x0000001716107210 */ /* 0x002fc80007f5e0ff */
[----:B------:R-:W-:Y:S02]  /*0c70*/  LEA.HI.X.SX32 R26, R22, R26, 0x1, P2 ;  /* 0x0000001a161a7211 */ /* 0x000fe400010f0eff */
[C---:B------:R-:W-:Y:S02]  /*0c80*/  LEA R22, P2, R16.reuse, UR6, 0x3 ;  /* 0x0000000610167c11 */ /* 0x040fe4000f8418ff */
[----:B0-----:R-:W-:Y:S02]  /*0c90*/  CS2R R18, SRZ ;  /* 0x0000000000127805 */ /* 0x001fe4000001ff00 */
[----:B------:R-:W-:Y:S02]  /*0ca0*/  ISETP.GE.AND P1, PT, R23, 0x1, PT ;  /* 0x000000011700780c */ /* 0x000fe40003f26270 */
[----:B------:R-:W-:Y:S02]  /*0cb0*/  LEA.HI.X R23, R16, UR7, R26, 0x3, P2 ;  /* 0x0000000710177c11 */ /* 0x000fe400090f1c1a */
[----:B------:R-:W-:-:S03]  /*0cc0*/  CS2R R16, SRZ ;  /* 0x0000000000107805 */ /* 0x000fc6000001ff00 */
[----:B------:R-:W3:Y:S06]  /*0cd0*/  @!P0 LDG.E.64 R18, desc[UR4][R22.64+0x8] ;  /* 0x0000080416128981 */ /* 0x000eec000c1e1b00 */
[----:B------:R-:W4:Y:S01]  /*0ce0*/  @P1 LDG.E.64 R16, desc[UR4][R22.64+-0x8] ;  /* 0xfffff80416101981 */ /* 0x000f22000c1e1b00 */
[----:B------:R-:W-:-:S06]  /*0cf0*/  IMAD.WIDE R24, R27, 0x8, R10 ;  /* 0x000000081b187825 */ /* 0x000fcc00078e020a */
[----:B------:R-:W5:Y:S01]  /*0d00*/  LDG.E.64 R24, desc[UR4][R24.64] ;  /* 0x0000000418187981 */ /* 0x000f62000c1e1b00 */
[----:B------:R-:W-:-:S05]  /*0d10*/  VIADD R7, R7, 0x2 ;  /* 0x0000000207077836 */ /* 0x000fca0000000000 */
[----:B------:R-:W-:Y:S01]  /*0d20*/  ISETP.NE.AND P0, PT, R7, R0, PT ;  /* 0x000000000700720c */ /* 0x000fe20003f05270 */
[----:B--2---:R-:W-:-:S08]  /*0d30*/  DADD R14, R20, R14 ;  /* 0x00000000140e7229 */ /* 0x004fd0000000000e */
[----:B---3--:R-:W-:-:S08]  /*0d40*/  DADD R14, R14, R18 ;  /* 0x000000000e0e7229 */ /* 0x008fd00000000012 */
[----:B----4-:R-:W-:-:S08]  /*0d50*/  DADD R14, R14, R16 ;  /* 0x000000000e0e7229 */ /* 0x010fd00000000010 */
[----:B------:R-:W-:Y:S01]  /*0d60*/  DMUL R14, R14, UR8 ;  /* 0x000000080e0e7c28 */ /* 0x000fe20008000000 */
[----:B------:R-:W-:-:S07]  /*0d70*/  IMAD.WIDE R16, R27, 0x8, R12 ;  /* 0x000000081b107825 */ /* 0x000fce00078e020c */
[----:B-----5:R-:W-:-:S07]  /*0d80*/  DFMA R14, R8, R24, R14 ;  /* 0x00000018080e722b */ /* 0x020fce000000000e */
[----:B------:R0:W-:Y:S01]  /*0d90*/  STG.E.64 desc[UR4][R16.64], R14 ;  /* 0x0000000e10007986 */ /* 0x0001e2000c101b04 */
[----:B------:R-:W-:Y:S05]  /*0da0*/  @P0 BRA `(.L_x_2) ;  /* 0xfffffff800400947 */ /* 0x000fea000383ffff */
[----:B------:R-:W-:Y:S05]  /*0db0*/  EXIT ;  /* 0x000000000000794d */ /* 0x000fea0003800000 */
.L_x_3:
[----:B------:R-:W-:-:S00]  /*0dc0*/  BRA `(.L_x_3) ;  /* 0xfffffffc00fc7947 */ /* 0x000fc0000383ffff */
[----:B------:R-:W-:-:S00]  /*0dd0*/  NOP ;  /* 0x0000000000007918 */ /* 0x000fc00000000000 */
        /* <DEDUP_REMOVED lines=10> */
.L_x_4:


//--------------------- .nv.shared.reserved.0     --------------------------
	.section	.nv.shared.reserved.0,"aw",@nobits
	.weak		__nv_reservedSMEM_offset_0_alias
	.size		__nv_reservedSMEM_offset_0_alias, 0, 64
	.other		__nv_reservedSMEM_offset_0_alias,@"STO_CUDA_RESERVED_SHARED STV_DEFAULT"
__nv_reservedSMEM_offset_0_alias:
	.zero		0
	.zero		64


//--------------------- .nv.constant0._Z14ComputeGPUAux1PdS_iidi --------------------------
	.section	.nv.constant0._Z14ComputeGPUAux1PdS_iidi,"a",@progbits
	.sectionflags	@""
	.align	4
.nv.constant0._Z14ComputeGPUAux1PdS_iidi:
	.zero		932


//--------------------- SYMBOLS --------------------------

	.type		.nv.reservedSmem.offset0,@object
	.size		.nv.reservedSmem.offset0,0x4
